	.headerflags	@"EF_CUDA_TEXMODE_UNIFIED EF_CUDA_64BIT_ADDRESS EF_CUDA_ACCELERATORS EF_CUDA_SM90 EF_CUDA_VIRTUAL_SM(EF_CUDA_SM90)"
	.elftype	@"ET_EXEC"


//--------------------- .nv.info                  --------------------------
	.section	.nv.info,"",@"SHT_CUDA_INFO"
	.align	4


	//----- nvinfo : EIATTR_REGCOUNT
	.align		4
        /*0000*/ 	.byte	0x04, 0x2f
        /*0002*/ 	.short	(.L_1 - .L_0)
	.align		4
.L_0:
        /*0004*/ 	.word	index@(triton_poi_fused_constant_pad_nd_convolution_1)
        /*0008*/ 	.word	0x00000013


	//----- nvinfo : EIATTR_MIN_STACK_SIZE
	.align		4
.L_1:
        /*000c*/ 	.byte	0x04, 0x12
        /*000e*/ 	.short	(.L_3 - .L_2)
	.align		4
.L_2:
        /*0010*/ 	.word	index@(triton_poi_fused_constant_pad_nd_convolution_1)
        /*0014*/ 	.word	0x00000000


	//----- nvinfo : EIATTR_FRAME_SIZE
	.align		4
.L_3:
        /*0018*/ 	.byte	0x04, 0x11
        /*001a*/ 	.short	(.L_5 - .L_4)
	.align		4
.L_4:
        /*001c*/ 	.word	index@(triton_poi_fused_constant_pad_nd_convolution_1)
        /*0020*/ 	.word	0x00000000


	//----- nvinfo : EIATTR_MIN_STACK_SIZE
	.align		4
.L_5:
        /*0024*/ 	.byte	0x04, 0x12
        /*0026*/ 	.short	(.L_7 - .L_6)
	.align		4
.L_6:
        /*0028*/ 	.word	index@(triton_poi_fused_constant_pad_nd_convolution_1)
        /*002c*/ 	.word	0x00000000
.L_7:


//--------------------- .nv.info.triton_poi_fused_constant_pad_nd_convolution_1 --------------------------
	.section	.nv.info.triton_poi_fused_constant_pad_nd_convolution_1,"",@"SHT_CUDA_INFO"
	.sectionflags	@""
	.align	4


	//----- nvinfo : EIATTR_CUDA_API_VERSION
	.align		4
        /*0000*/ 	.byte	0x04, 0x37
        /*0002*/ 	.short	(.L_9 - .L_8)
.L_8:
        /*0004*/ 	.word	0x0000007c


	//----- nvinfo : EIATTR_KPARAM_INFO
	.align		4
.L_9:
        /*0008*/ 	.byte	0x04, 0x17
        /*000a*/ 	.short	(.L_11 - .L_10)
.L_10:
        /*000c*/ 	.word	0x00000000
        /*0010*/ 	.short	0x0003
        /*0012*/ 	.short	0x0018
        /*0014*/ 	.byte	0x00, 0xf0, 0x11, 0x00


	//----- nvinfo : EIATTR_KPARAM_INFO
	.align		4
.L_11:
        /*0018*/ 	.byte	0x04, 0x17
        /*001a*/ 	.short	(.L_13 - .L_12)
.L_12:
        /*001c*/ 	.word	0x00000000
        /*0020*/ 	.short	0x0002
        /*0022*/ 	.short	0x0010
        /*0024*/ 	.byte	0x00, 0xf4, 0x21, 0x00


	//----- nvinfo : EIATTR_KPARAM_INFO
	.align		4
.L_13:
        /*0028*/ 	.byte	0x04, 0x17
        /*002a*/ 	.short	(.L_15 - .L_14)
.L_14:
        /*002c*/ 	.word	0x00000000
        /*0030*/ 	.short	0x0001
        /*0032*/ 	.short	0x0008
        /*0034*/ 	.byte	0x00, 0xf4, 0x21, 0x00


	//----- nvinfo : EIATTR_KPARAM_INFO
	.align		4
.L_15:
        /*0038*/ 	.byte	0x04, 0x17
        /*003a*/ 	.short	(.L_17 - .L_16)
.L_16:
        /*003c*/ 	.word	0x00000000
        /*0040*/ 	.short	0x0000
        /*0042*/ 	.short	0x0000
        /*0044*/ 	.byte	0x00, 0xf4, 0x21, 0x00


	//----- nvinfo : EIATTR_SPARSE_MMA_MASK
	.align		4
.L_17:
        /*0048*/ 	.byte	0x03, 0x50
        /*004a*/ 	.short	0x0000


	//----- nvinfo : EIATTR_MAXREG_COUNT
	.align		4
        /*004c*/ 	.byte	0x03, 0x1b
        /*004e*/ 	.short	0x00ff


	//----- nvinfo : EIATTR_EXIT_INSTR_OFFSETS
	.align		4
        /*0050*/ 	.byte	0x04, 0x1c
        /*0052*/ 	.short	(.L_19 - .L_18)


	//   ....[0]....
.L_18:
        /*0054*/ 	.word	0x00000370


	//   ....[1]....
        /*0058*/ 	.word	0x00000390


	//----- nvinfo : EIATTR_REQNTID
	.align		4
.L_19:
        /*005c*/ 	.byte	0x04, 0x10
        /*005e*/ 	.short	(.L_21 - .L_20)
.L_20:
        /*0060*/ 	.word	0x00000080
        /*0064*/ 	.word	0x00000001
        /*0068*/ 	.word	0x00000001


	//----- nvinfo : EIATTR_CBANK_PARAM_SIZE
	.align		4
.L_21:
        /*006c*/ 	.byte	0x03, 0x19
        /*006e*/ 	.short	0x001c


	//----- nvinfo : EIATTR_PARAM_CBANK
	.align		4
        /*0070*/ 	.byte	0x04, 0x0a
        /*0072*/ 	.short	(.L_23 - .L_22)
	.align		4
.L_22:
        /*0074*/ 	.word	index@(.nv.constant0.triton_poi_fused_constant_pad_nd_convolution_1)
        /*0078*/ 	.short	0x0210
        /*007a*/ 	.short	0x001c


	//----- nvinfo : EIATTR_SW_WAR
	.align		4
.L_23:
        /*007c*/ 	.byte	0x04, 0x36
        /*007e*/ 	.short	(.L_25 - .L_24)
.L_24:
        /*0080*/ 	.word	0x00000008
.L_25:


//--------------------- .nv.callgraph             --------------------------
	.section	.nv.callgraph,"",@"SHT_CUDA_CALLGRAPH"
	.align	4
	.sectionentsize	8
	.align		4
        /*0000*/ 	.word	0x00000000
	.align		4
        /*0004*/ 	.word	0xffffffff
	.align		4
        /*0008*/ 	.word	0x00000000
	.align		4
        /*000c*/ 	.word	0xfffffffe
	.align		4
        /*0010*/ 	.word	0x00000000
	.align		4
        /*0014*/ 	.word	0xfffffffd
	.align		4
        /*0018*/ 	.word	0x00000000
	.align		4
        /*001c*/ 	.word	0xfffffffc


//--------------------- .text.triton_poi_fused_constant_pad_nd_convolution_1 --------------------------
	.section	.text.triton_poi_fused_constant_pad_nd_convolution_1,"ax",@progbits
	.align	128
        .global         triton_poi_fused_constant_pad_nd_convolution_1
        .type           triton_poi_fused_constant_pad_nd_convolution_1,@function
        .size           triton_poi_fused_constant_pad_nd_convolution_1,(.L_x_1 - triton_poi_fused_constant_pad_nd_convolution_1)
        .other          triton_poi_fused_constant_pad_nd_convolution_1,@"STO_CUDA_ENTRY STV_DEFAULT"
triton_poi_fused_constant_pad_nd_convolution_1:
.text.triton_poi_fused_constant_pad_nd_convolution_1:
[----:B------:R-:W0:Y:S02]  /*0000*/  LDC R1, c[0x0][0x28] ;  /* 0x00000a00ff017b82 */ /* 0x000e240000000800 */
[----:B------:R-:W1:Y:S01]  /*0010*/  S2R R0, SR_TID.X ;  /* 0x0000000000007919 */ /* 0x000e620000002100 */
[----:B------:R-:W-:Y:S01]  /*0020*/  ULDC.64 UR4, c[0x0][0x210] ;  /* 0x0000840000047ab9 */ /* 0x000fe20000000a00 */
[----:B------:R-:W-:Y:S01]  /*0030*/  IMAD.MOV.U32 R14, RZ, RZ, RZ ;  /* 0x000000ffff0e7224 */ /* 0x000fe200078e00ff */
[----:B------:R-:W2:Y:S01]  /*0040*/  S2R R3, SR_CTAID.X ;  /* 0x0000000000037919 */ /* 0x000ea20000002500 */
[----:B-1----:R-:W-:-:S05]  /*0050*/  IMAD.SHL.U32 R0, R0, 0x2, RZ ;  /* 0x0000000200007824 */ /* 0x002fca00078e00ff */
[----:B------:R-:W-:-:S05]  /*0060*/  LOP3.LUT R0, R0, 0xfe, RZ, 0xc0, !PT ;  /* 0x000000fe00007812 */ /* 0x000fca00078ec0ff */
[----:B--2---:R-:W-:-:S04]  /*0070*/  IMAD R0, R3, 0x100, R0 ;  /* 0x0000010003007824 */ /* 0x004fc800078e0200 */
[C---:B------:R-:W-:Y:S01]  /*0080*/  IMAD.HI R2, R0.reuse, 0x2aaaaaab, RZ ;  /* 0x2aaaaaab00027827 */ /* 0x040fe200078e02ff */
[----:B------:R-:W-:-:S03]  /*0090*/  ISETP.GE.AND P0, PT, R0, 0x180, PT ;  /* 0x000001800000780c */ /* 0x000fc60003f06270 */
[----:B------:R-:W-:Y:S01]  /*00a0*/  VIADD R8, R0, 0x1 ;  /* 0x0000000100087836 */ /* 0x000fe20000000000 */
[----:B------:R-:W-:-:S03]  /*00b0*/  SHF.R.U32.HI R3, RZ, 0x1f, R2 ;  /* 0x0000001fff037819 */ /* 0x000fc60000011602 */
[----:B------:R-:W-:Y:S01]  /*00c0*/  IMAD.HI R6, R8, 0x2aaaaaab, RZ ;  /* 0x2aaaaaab08067827 */ /* 0x000fe200078e02ff */
[----:B------:R-:W-:-:S03]  /*00d0*/  LEA.HI.SX32 R9, R2, R3, 0x1e ;  /* 0x0000000302097211 */ /* 0x000fc600078ff2ff */
[----:B------:R-:W-:Y:S01]  /*00e0*/  IMAD.IADD R5, R2, 0x1, R3 ;  /* 0x0000000102057824 */ /* 0x000fe200078e0203 */
[----:B------:R-:W-:Y:S01]  /*00f0*/  LEA.HI R10, R9, R9, RZ, 0x2 ;  /* 0x00000009090a7211 */ /* 0x000fe200078f10ff */
[----:B------:R-:W1:Y:S01]  /*0100*/  LDC.64 R2, c[0x0][0x218] ;  /* 0x00008600ff027b82 */ /* 0x000e620000000a00 */
[----:B------:R-:W-:Y:S01]  /*0110*/  LEA.HI R7, R6, R6, RZ, 0x1 ;  /* 0x0000000606077211 */ /* 0x000fe200078f08ff */
[C---:B------:R-:W-:Y:S01]  /*0120*/  IMAD R4, R5.reuse, -0x6, R0 ;  /* 0xfffffffa05047824 */ /* 0x040fe200078e0200 */
[----:B------:R-:W-:Y:S01]  /*0130*/  LOP3.LUT R10, R10, 0xfffffffc, RZ, 0xc0, !PT ;  /* 0xfffffffc0a0a7812 */ /* 0x000fe200078ec0ff */
[----:B------:R-:W-:Y:S02]  /*0140*/  IMAD.SHL.U32 R5, R5, 0x4, RZ ;  /* 0x0000000405057824 */ /* 0x000fe400078e00ff */
[----:B------:R-:W-:Y:S02]  /*0150*/  VIADD R6, R4, 0xffffffff ;  /* 0xffffffff04067836 */ /* 0x000fe40000000000 */
[----:B------:R-:W-:Y:S01]  /*0160*/  IMAD R8, R7, -0x6, R8 ;  /* 0xfffffffa07087824 */ /* 0x000fe200078e0208 */
[----:B------:R-:W-:Y:S01]  /*0170*/  SHF.R.S32.HI R7, RZ, 0x1f, R5 ;  /* 0x0000001fff077819 */ /* 0x000fe20000011405 */
[----:B------:R-:W-:Y:S01]  /*0180*/  IMAD.IADD R9, R9, 0x1, -R10 ;  /* 0x0000000109097824 */ /* 0x000fe200078e0a0a */
[----:B------:R-:W-:-:S02]  /*0190*/  IADD3 R11, P2, R4, R5, RZ ;  /* 0x00000005040b7210 */ /* 0x000fc40007f5e0ff */
[----:B------:R-:W-:Y:S02]  /*01a0*/  ISETP.GE.U32.AND P1, PT, R6, 0x4, PT ;  /* 0x000000040600780c */ /* 0x000fe40003f26070 */
[----:B------:R-:W-:Y:S02]  /*01b0*/  IADD3 R10, P3, R8, R5, RZ ;  /* 0x00000005080a7210 */ /* 0x000fe40007f7e0ff */
[-C--:B------:R-:W-:Y:S02]  /*01c0*/  LEA.HI.X.SX32 R12, R4, R7.reuse, 0x1, P2 ;  /* 0x00000007040c7211 */ /* 0x080fe400010f0eff */
[----:B------:R-:W-:Y:S02]  /*01d0*/  LEA.HI.X.SX32 R7, R8, R7, 0x1, P3 ;  /* 0x0000000708077211 */ /* 0x000fe400018f0eff */
[----:B------:R-:W-:Y:S02]  /*01e0*/  ISETP.LT.AND P2, PT, R0, 0x180, !P1 ;  /* 0x000001800000780c */ /* 0x000fe40004f41270 */
[----:B------:R-:W-:Y:S01]  /*01f0*/  ISETP.LT.U32.AND P3, PT, R8, 0x5, !P0 ;  /* 0x000000050800780c */ /* 0x000fe20004761070 */
[----:B-1----:R-:W-:Y:S01]  /*0200*/  IMAD.WIDE R2, R9, 0x4, R2 ;  /* 0x0000000409027825 */ /* 0x002fe200078e0202 */
[----:B------:R-:W-:-:S02]  /*0210*/  LEA R4, P4, R11, UR4, 0x2 ;  /* 0x000000040b047c11 */ /* 0x000fc4000f8810ff */
[C---:B------:R-:W-:Y:S01]  /*0220*/  LEA R6, P5, R10.reuse, UR4, 0x2 ;  /* 0x000000040a067c11 */ /* 0x040fe2000f8a10ff */
[----:B------:R-:W-:Y:S01]  /*0230*/  IMAD.MOV.U32 R9, RZ, RZ, RZ ;  /* 0x000000ffff097224 */ /* 0x000fe200078e00ff */
[----:B------:R-:W-:Y:S02]  /*0240*/  LEA.HI.X R5, R11, UR5, R12, 0x2, P4 ;  /* 0x000000050b057c11 */ /* 0x000fe4000a0f140c */
[----:B------:R-:W-:Y:S02]  /*0250*/  CS2R R12, SRZ ;  /* 0x00000000000c7805 */ /* 0x000fe4000001ff00 */
[----:B------:R-:W-:Y:S01]  /*0260*/  LEA.HI.X R7, R10, UR5, R7, 0x2, P5 ;  /* 0x000000050a077c11 */ /* 0x000fe2000a8f1407 */
[----:B------:R-:W-:Y:S01]  /*0270*/  ULDC.64 UR4, c[0x0][0x208] ;  /* 0x0000820000047ab9 */ /* 0x000fe20000000a00 */
[----:B------:R-:W1:Y:S01]  /*0280*/  LDC.64 R10, c[0x0][0x220] ;  /* 0x00008800ff0a7b82 */ /* 0x000e620000000a00 */
[----:B------:R1:W2:Y:S04]  /*0290*/  @P2 LDG.E R9, desc[UR4][R4.64+-0x4] ;  /* 0xfffffc0404092981 */ /* 0x0002a8000c1e1900 */
[----:B------:R-:W3:Y:S04]  /*02a0*/  @P2 LDG.E.EL R13, desc[UR4][R2.64] ;  /* 0x00000004020d2981 */ /* 0x000ee8000c2e1900 */
[----:B------:R-:W4:Y:S04]  /*02b0*/  @P3 LDG.E.EL R14, desc[UR4][R2.64] ;  /* 0x00000004020e3981 */ /* 0x000f28000c2e1900 */
[----:B------:R-:W5:Y:S01]  /*02c0*/  @P3 LDG.E R12, desc[UR4][R6.64+-0x4] ;  /* 0xfffffc04060c3981 */ /* 0x000f62000c1e1900 */
[----:B-1----:R-:W-:Y:S01]  /*02d0*/  IMAD.WIDE R4, R0, 0x4, R10 ;  /* 0x0000000400047825 */ /* 0x002fe200078e020a */
[----:B--2---:R-:W-:-:S02]  /*02e0*/  SEL R9, R9, RZ, P2 ;  /* 0x000000ff09097207 */ /* 0x004fc40001000000 */
[----:B---3--:R-:W-:Y:S02]  /*02f0*/  SEL R16, R13, RZ, P2 ;  /* 0x000000ff0d107207 */ /* 0x008fe40001000000 */
[----:B------:R-:W-:Y:S02]  /*0300*/  ISETP.GE.U32.AND P2, PT, R8, 0x5, PT ;  /* 0x000000050800780c */ /* 0x000fe40003f46070 */
[----:B----4-:R-:W-:Y:S01]  /*0310*/  SEL R14, R14, RZ, P3 ;  /* 0x000000ff0e0e7207 */ /* 0x010fe20001800000 */
[----:B------:R-:W-:Y:S01]  /*0320*/  FADD R9, R9, R16 ;  /* 0x0000001009097221 */ /* 0x000fe20000000000 */
[----:B-----5:R-:W-:-:S04]  /*0330*/  SEL R13, R12, RZ, P3 ;  /* 0x000000ff0c0d7207 */ /* 0x020fc80001800000 */
[----:B------:R-:W-:Y:S01]  /*0340*/  SEL R2, R9, RZ, !P1 ;  /* 0x000000ff09027207 */ /* 0x000fe20004800000 */
[----:B------:R-:W-:-:S05]  /*0350*/  FADD R14, R13, R14 ;  /* 0x0000000e0d0e7221 */ /* 0x000fca0000000000 */
[----:B------:R-:W-:Y:S01]  /*0360*/  SEL R3, R14, RZ, !P2 ;  /* 0x000000ff0e037207 */ /* 0x000fe20005000000 */
[----:B------:R-:W-:Y:S06]  /*0370*/  @P0 EXIT ;  /* 0x000000000000094d */ /* 0x000fec0003800000 */
[----:B------:R-:W-:Y:S01]  /*0380*/  STG.E.64 desc[UR4][R4.64], R2 ;  /* 0x0000000204007986 */ /* 0x000fe2000c101b04 */
[----:B------:R-:W-:Y:S05]  /*0390*/  EXIT ;  /* 0x000000000000794d */ /* 0x000fea0003800000 */
.L_x_0:
[----:B------:R-:W-:-:S00]  /*03a0*/  BRA `(.L_x_0) ;  /* 0xfffffffc00fc7947 */ /* 0x000fc0000383ffff */
[----:B------:R-:W-:-:S00]  /*03b0*/  NOP ;  /* 0x0000000000007918 */ /* 0x000fc00000000000 */
        /* <DEDUP_REMOVED lines=12> */
.L_x_1:


//--------------------- .nv.constant0.triton_poi_fused_constant_pad_nd_convolution_1 --------------------------
	.section	.nv.constant0.triton_poi_fused_constant_pad_nd_convolution_1,"a",@progbits
	.sectionflags	@""
	.align	4
.nv.constant0.triton_poi_fused_constant_pad_nd_convolution_1:
	.zero		556
